//
// Generated by NVIDIA NVVM Compiler
//
// Compiler Build ID: CL-36424714
// Cuda compilation tools, release 13.0, V13.0.88
// Based on NVVM 20.0.0
//

.version 9.0
.target sm_100
.address_size 64

	// .globl	_Z7laplacePfS_

.visible .entry _Z7laplacePfS_(
	.param .u64 .ptr .align 1 _Z7laplacePfS__param_0,
	.param .u64 .ptr .align 1 _Z7laplacePfS__param_1
)
{
	.reg .b32 	%r<10>;
	.reg .b32 	%f<9>;
	.reg .b64 	%rd<15>;

	ld.param.u64 	%rd1, [_Z7laplacePfS__param_0];
	ld.param.u64 	%rd2, [_Z7laplacePfS__param_1];
	cvta.to.global.u64 	%rd3, %rd2;
	cvta.to.global.u64 	%rd4, %rd1;
	mov.u32 	%r1, %ctaid.x;
	mov.u32 	%r2, %tid.x;
	mov.u32 	%r3, %ntid.x;
	add.s32 	%r4, %r3, 2;
	mul.lo.s32 	%r5, %r4, %r1;
	add.s32 	%r6, %r2, %r5;
	mul.wide.u32 	%rd5, %r6, 4;
	add.s64 	%rd6, %rd4, %rd5;
	ld.global.f32 	%f1, [%rd6+4];
	add.s32 	%r7, %r5, %r4;
	add.s32 	%r8, %r7, %r2;
	mul.wide.u32 	%rd7, %r8, 4;
	add.s64 	%rd8, %rd4, %rd7;
	ld.global.f32 	%f2, [%rd8];
	add.f32 	%f3, %f1, %f2;
	add.s32 	%r9, %r7, %r4;
	cvt.u64.u32 	%rd9, %r9;
	cvt.u64.u32 	%rd10, %r2;
	add.s64 	%rd11, %rd10, %rd9;
	shl.b64 	%rd12, %rd11, 2;
	add.s64 	%rd13, %rd4, %rd12;
	ld.global.f32 	%f4, [%rd13+4];
	add.f32 	%f5, %f3, %f4;
	ld.global.f32 	%f6, [%rd8+8];
	add.f32 	%f7, %f5, %f6;
	add.s64 	%rd14, %rd3, %rd7;
	mul.f32 	%f8, %f7, 0f3E800000;
	st.global.f32 	[%rd14+4], %f8;
	ret;

}


// ===== COMPILED SASS (sm_100) =====

	.target	sm_100

	.elftype	@"ET_EXEC"


//--------------------- .note.nv.tkinfo           --------------------------
	.section	.note.nv.tkinfo,"",@"SHT_NOTE"
	.sectionflags	@"SHF_NOTE_NV_TKINFO"
	.tkinfo
        /*0018*/ 	.word	0x00000002
        /*0030*/ 	.string	""
        /*0030*/ 	.string	"ptxas"
        /*0030*/ 	.string	"Cuda compilation tools, release 13.0, V13.0.88"
        /*0030*/ 	.string	"Build cuda_13.0.r13.0/compiler.36424714_0"
        /*0030*/ 	.string	"-arch sm_100 -m 64 "



//--------------------- .note.nv.cuinfo           --------------------------
	.section	.note.nv.cuinfo,"",@"SHT_NOTE"
	.sectionflags	@"SHF_NOTE_NV_CUINFO"
        /*0018*/ 	.short	0x0002
        /*001a*/ 	.short	0x0064
        /*001c*/ 	.short	0x0082
	.zero		2


//--------------------- .nv.info                  --------------------------
	.section	.nv.info,"",@"SHT_CUDA_INFO"
	.align	4


	//----- nvinfo : EIATTR_REGCOUNT
	.align		4
        /*0000*/ 	.byte	0x04, 0x2f
        /*0002*/ 	.short	(.L_1 - .L_0)
	.align		4
.L_0:
        /*0004*/ 	.word	index@(_Z7laplacePfS_)
        /*0008*/ 	.word	0x00000010


	//----- nvinfo : EIATTR_FRAME_SIZE
	.align		4
.L_1:
        /*000c*/ 	.byte	0x04, 0x11
        /*000e*/ 	.short	(.L_3 - .L_2)
	.align		4
.L_2:
        /*0010*/ 	.word	index@(_Z7laplacePfS_)
        /*0014*/ 	.word	0x00000000


	//----- nvinfo : EIATTR_MIN_STACK_SIZE
	.align		4
.L_3:
        /*0018*/ 	.byte	0x04, 0x12
        /*001a*/ 	.short	(.L_5 - .L_4)
	.align		4
.L_4:
        /*001c*/ 	.word	index@(_Z7laplacePfS_)
        /*0020*/ 	.word	0x00000000
.L_5:


//--------------------- .nv.compat                --------------------------
	.section	.nv.compat,"",@"SHT_CUDA_COMPAT_INFO"
	.align	4
        /*0000*/ 	.byte	0x02, 0x09, 0x00, 0x00, 0x02, 0x02, 0x01, 0x00, 0x02, 0x05, 0x05, 0x00, 0x03, 0x07, 0x01, 0x01
        /*0010*/ 	.byte	0x02, 0x03, 0x00, 0x00, 0x02, 0x06, 0x01, 0x00, 0x04, 0x0b, 0x08, 0x00, 0x09, 0x00, 0x00, 0x00
        /*0020*/ 	.byte	0x00, 0x00, 0x00, 0x00


//--------------------- .nv.info._Z7laplacePfS_   --------------------------
	.section	.nv.info._Z7laplacePfS_,"",@"SHT_CUDA_INFO"
	.sectionflags	@""
	.align	4


	//----- nvinfo : EIATTR_CUDA_API_VERSION
	.align		4
        /*0000*/ 	.byte	0x04, 0x37
        /*0002*/ 	.short	(.L_7 - .L_6)
.L_6:
        /*0004*/ 	.word	0x00000082


	//----- nvinfo : EIATTR_KPARAM_INFO
	.align		4
.L_7:
        /*0008*/ 	.byte	0x04, 0x17
        /*000a*/ 	.short	(.L_9 - .L_8)
.L_8:
        /*000c*/ 	.word	0x00000000
        /*0010*/ 	.short	0x0001
        /*0012*/ 	.short	0x0008
        /*0014*/ 	.byte	0x00, 0xf5, 0x21, 0x00


	//----- nvinfo : EIATTR_KPARAM_INFO
	.align		4
.L_9:
        /*0018*/ 	.byte	0x04, 0x17
        /*001a*/ 	.short	(.L_11 - .L_10)
.L_10:
        /*001c*/ 	.word	0x00000000
        /*0020*/ 	.short	0x0000
        /*0022*/ 	.short	0x0000
        /*0024*/ 	.byte	0x00, 0xf5, 0x21, 0x00


	//----- nvinfo : EIATTR_SPARSE_MMA_MASK
	.align		4
.L_11:
        /*0028*/ 	.byte	0x03, 0x50
        /*002a*/ 	.short	0x0000


	//----- nvinfo : EIATTR_MAXREG_COUNT
	.align		4
        /*002c*/ 	.byte	0x03, 0x1b
        /*002e*/ 	.short	0x00ff


	//----- nvinfo : EIATTR_MERCURY_ISA_VERSION
	.align		4
        /*0030*/ 	.byte	0x03, 0x5f
        /*0032*/ 	.short	0x0101


	//----- nvinfo : EIATTR_VRC_CTA_INIT_COUNT
	.align		4
        /*0034*/ 	.byte	0x02, 0x4a
	.zero		1
	.zero		1


	//----- nvinfo : EIATTR_EXIT_INSTR_OFFSETS
	.align		4
        /*0038*/ 	.byte	0x04, 0x1c
        /*003a*/ 	.short	(.L_13 - .L_12)


	//   ....[0]....
.L_12:
        /*003c*/ 	.word	0x000001d0


	//----- nvinfo : EIATTR_CBANK_PARAM_SIZE
	.align		4
.L_13:
        /*0040*/ 	.byte	0x03, 0x19
        /*0042*/ 	.short	0x0010


	//----- nvinfo : EIATTR_PARAM_CBANK
	.align		4
        /*0044*/ 	.byte	0x04, 0x0a
        /*0046*/ 	.short	(.L_15 - .L_14)
	.align		4
.L_14:
        /*0048*/ 	.word	index@(.nv.constant0._Z7laplacePfS_)
        /*004c*/ 	.short	0x0380
        /*004e*/ 	.short	0x0010


	//----- nvinfo : EIATTR_SW_WAR
	.align		4
.L_15:
        /*0050*/ 	.byte	0x04, 0x36
        /*0052*/ 	.short	(.L_17 - .L_16)
.L_16:
        /*0054*/ 	.word	0x00000008
.L_17:


//--------------------- .nv.callgraph             --------------------------
	.section	.nv.callgraph,"",@"SHT_CUDA_CALLGRAPH"
	.align	4
	.sectionentsize	8
	.align		4
        /*0000*/ 	.word	0x00000000
	.align		4
        /*0004*/ 	.word	0xffffffff
	.align		4
        /*0008*/ 	.word	0x00000000
	.align		4
        /*000c*/ 	.word	0xfffffffe
	.align		4
        /*0010*/ 	.word	0x00000000
	.align		4
        /*0014*/ 	.word	0xfffffffd
	.align		4
        /*0018*/ 	.word	0x00000000
	.align		4
        /*001c*/ 	.word	0xfffffffc


//--------------------- .text._Z7laplacePfS_      --------------------------
	.section	.text._Z7laplacePfS_,"ax",@progbits
	.align	128
        .global         _Z7laplacePfS_
        .type           _Z7laplacePfS_,@function
        .size           _Z7laplacePfS_,(.L_x_1 - _Z7laplacePfS_)
        .other          _Z7laplacePfS_,@"STO_CUDA_ENTRY STV_DEFAULT"
_Z7laplacePfS_:
.text._Z7laplacePfS_:
[----:B------:R-:W-:Y:S08]  /*0000*/  LDC R1, c[0x0][0x37c] ;  /* 0x0000df00ff017b82 */ /* 0x000ff00000000800 */
[----:B------:R-:W0:Y:S01]  /*0010*/  LDC R0, c[0x0][0x360] ;  /* 0x0000d800ff007b82 */ /* 0x000e220000000800 */
[----:B------:R-:W1:Y:S01]  /*0020*/  S2R R11, SR_TID.X ;  /* 0x00000000000b7919 */ /* 0x000e620000002100 */
[----:B------:R-:W2:Y:S01]  /*0030*/  LDCU.64 UR8, c[0x0][0x380] ;  /* 0x00007000ff0877ac */ /* 0x000ea20008000a00 */
[----:B------:R-:W3:Y:S05]  /*0040*/  LDCU.64 UR4, c[0x0][0x358] ;  /* 0x00006b00ff0477ac */ /* 0x000eea0008000a00 */
[----:B------:R-:W4:Y:S08]  /*0050*/  S2UR UR6, SR_CTAID.X ;  /* 0x00000000000679c3 */ /* 0x000f300000002500 */
[----:B------:R-:W5:Y:S01]  /*0060*/  LDC.64 R4, c[0x0][0x380] ;  /* 0x0000e000ff047b82 */ /* 0x000f620000000a00 */
[----:B0-----:R-:W-:-:S05]  /*0070*/  IADD3 R0, PT, PT, R0, 0x2, RZ ;  /* 0x0000000200007810 */ /* 0x001fca0007ffe0ff */
[C---:B----4-:R-:W-:Y:S02]  /*0080*/  IMAD R7, R0.reuse, UR6, R0 ;  /* 0x0000000600077c24 */ /* 0x050fe4000f8e0200 */
[----:B-1----:R-:W-:-:S03]  /*0090*/  IMAD R3, R0, UR6, R11 ;  /* 0x0000000600037c24 */ /* 0x002fc6000f8e020b */
[----:B------:R-:W-:-:S04]  /*00a0*/  IADD3 R2, PT, PT, R0, R7, RZ ;  /* 0x0000000700027210 */ /* 0x000fc80007ffe0ff */
[-C--:B------:R-:W-:Y:S01]  /*00b0*/  IADD3 R0, P0, PT, R2, R11.reuse, RZ ;  /* 0x0000000b02007210 */ /* 0x080fe20007f1e0ff */
[--C-:B-----5:R-:W-:Y:S01]  /*00c0*/  IMAD.WIDE.U32 R2, R3, 0x4, R4.reuse ;  /* 0x0000000403027825 */ /* 0x120fe200078e0004 */
[----:B------:R-:W-:Y:S02]  /*00d0*/  IADD3 R11, PT, PT, R7, R11, RZ ;  /* 0x0000000b070b7210 */ /* 0x000fe40007ffe0ff */
[----:B------:R-:W-:Y:S02]  /*00e0*/  IADD3.X R7, PT, PT, RZ, RZ, RZ, P0, !PT ;  /* 0x000000ffff077210 */ /* 0x000fe400007fe4ff */
[C---:B--2---:R-:W-:Y:S01]  /*00f0*/  LEA R8, P0, R0.reuse, UR8, 0x2 ;  /* 0x0000000800087c11 */ /* 0x044fe2000f8010ff */
[----:B------:R-:W-:Y:S01]  /*0100*/  IMAD.WIDE.U32 R4, R11, 0x4, R4 ;  /* 0x000000040b047825 */ /* 0x000fe200078e0004 */
[----:B---3--:R-:W2:Y:S02]  /*0110*/  LDG.E R2, desc[UR4][R2.64+0x4] ;  /* 0x0000040402027981 */ /* 0x008ea4000c1e1900 */
[----:B------:R-:W-:-:S02]  /*0120*/  LEA.HI.X R9, R0, UR9, R7, 0x2, P0 ;  /* 0x0000000900097c11 */ /* 0x000fc400080f1407 */
[----:B------:R-:W2:Y:S01]  /*0130*/  LDG.E R13, desc[UR4][R4.64] ;  /* 0x00000004040d7981 */ /* 0x000ea2000c1e1900 */
[----:B------:R-:W0:Y:S03]  /*0140*/  LDC.64 R6, c[0x0][0x388] ;  /* 0x0000e200ff067b82 */ /* 0x000e260000000a00 */
[----:B------:R-:W3:Y:S04]  /*0150*/  LDG.E R8, desc[UR4][R8.64+0x4] ;  /* 0x0000040408087981 */ /* 0x000ee8000c1e1900 */
[----:B------:R-:W4:Y:S01]  /*0160*/  LDG.E R0, desc[UR4][R4.64+0x8] ;  /* 0x0000080404007981 */ /* 0x000f22000c1e1900 */
[----:B0-----:R-:W-:-:S04]  /*0170*/  IMAD.WIDE.U32 R6, R11, 0x4, R6 ;  /* 0x000000040b067825 */ /* 0x001fc800078e0006 */
[----:B--2---:R-:W-:-:S04]  /*0180*/  FADD R13, R2, R13 ;  /* 0x0000000d020d7221 */ /* 0x004fc80000000000 */
[----:B---3--:R-:W-:-:S04]  /*0190*/  FADD R13, R13, R8 ;  /* 0x000000080d0d7221 */ /* 0x008fc80000000000 */
[----:B----4-:R-:W-:-:S04]  /*01a0*/  FADD R0, R13, R0 ;  /* 0x000000000d007221 */ /* 0x010fc80000000000 */
[----:B------:R-:W-:-:S05]  /*01b0*/  FMUL R11, R0, 0.25 ;  /* 0x3e800000000b7820 */ /* 0x000fca0000400000 */
[----:B------:R-:W-:Y:S01]  /*01c0*/  STG.E desc[UR4][R6.64+0x4], R11 ;  /* 0x0000040b06007986 */ /* 0x000fe2000c101904 */
[----:B------:R-:W-:Y:S05]  /*01d0*/  EXIT ;  /* 0x000000000000794d */ /* 0x000fea0003800000 */
.L_x_0:
[----:B------:R-:W-:-:S00]  /*01e0*/  BRA `(.L_x_0) ;  /* 0xfffffffc00fc7947 */ /* 0x000fc0000383ffff */
[----:B------:R-:W-:-:S00]  /*01f0*/  NOP ;  /* 0x0000000000007918 */ /* 0x000fc00000000000 */
        /* <DEDUP_REMOVED lines=8> */
.L_x_1:


//--------------------- .nv.shared.reserved.0     --------------------------
	.section	.nv.shared.reserved.0,"aw",@nobits
	.weak		__nv_reservedSMEM_offset_0_alias
	.size		__nv_reservedSMEM_offset_0_alias, 0, 64
	.other		__nv_reservedSMEM_offset_0_alias,@"STO_CUDA_RESERVED_SHARED STV_DEFAULT"
__nv_reservedSMEM_offset_0_alias:
	.zero		0
	.zero		64


//--------------------- .nv.constant0._Z7laplacePfS_ --------------------------
	.section	.nv.constant0._Z7laplacePfS_,"a",@progbits
	.sectionflags	@""
	.align	4
.nv.constant0._Z7laplacePfS_:
	.zero		912


//--------------------- SYMBOLS --------------------------

	.type		.nv.reservedSmem.offset0,@object
	.size		.nv.reservedSmem.offset0,0x4
